//
// Generated by NVIDIA NVVM Compiler
//
// Compiler Build ID: CL-36424714
// Cuda compilation tools, release 13.0, V13.0.88
// Based on NVVM 20.0.0
//

.version 9.0
.target sm_100
.address_size 64

	// .globl	_Z8copy_vecPfS_i

.visible .entry _Z8copy_vecPfS_i(
	.param .u64 .ptr .align 1 _Z8copy_vecPfS_i_param_0,
	.param .u64 .ptr .align 1 _Z8copy_vecPfS_i_param_1,
	.param .u32 _Z8copy_vecPfS_i_param_2
)
{
	.reg .pred 	%p<7>;
	.reg .b32 	%r<31>;
	.reg .b32 	%f<6>;
	.reg .b64 	%rd<18>;

	ld.param.u64 	%rd3, [_Z8copy_vecPfS_i_param_0];
	ld.param.u64 	%rd4, [_Z8copy_vecPfS_i_param_1];
	ld.param.u32 	%r12, [_Z8copy_vecPfS_i_param_2];
	cvta.to.global.u64 	%rd1, %rd3;
	cvta.to.global.u64 	%rd2, %rd4;
	mov.u32 	%r13, %ctaid.x;
	mov.u32 	%r14, %ntid.x;
	mov.u32 	%r15, %tid.x;
	mad.lo.s32 	%r29, %r13, %r14, %r15;
	mov.u32 	%r16, %nctaid.x;
	mul.lo.s32 	%r2, %r14, %r16;
	setp.ge.s32 	%p1, %r29, %r12;
	@%p1 bra 	$L__BB0_7;
	add.s32 	%r17, %r29, %r2;
	max.s32 	%r18, %r12, %r17;
	setp.lt.s32 	%p2, %r17, %r12;
	selp.u32 	%r19, 1, 0, %p2;
	add.s32 	%r20, %r17, %r19;
	sub.s32 	%r21, %r18, %r20;
	div.u32 	%r22, %r21, %r2;
	add.s32 	%r3, %r22, %r19;
	and.b32  	%r23, %r3, 3;
	setp.eq.s32 	%p3, %r23, 3;
	@%p3 bra 	$L__BB0_4;
	add.s32 	%r24, %r3, 1;
	and.b32  	%r25, %r24, 3;
	neg.s32 	%r27, %r25;
$L__BB0_3:
	.pragma "nounroll";
	mul.wide.s32 	%rd5, %r29, 4;
	add.s64 	%rd6, %rd1, %rd5;
	add.s64 	%rd7, %rd2, %rd5;
	ld.global.f32 	%f1, [%rd7];
	st.global.f32 	[%rd6], %f1;
	add.s32 	%r29, %r29, %r2;
	add.s32 	%r27, %r27, 1;
	setp.ne.s32 	%p4, %r27, 0;
	@%p4 bra 	$L__BB0_3;
$L__BB0_4:
	setp.lt.u32 	%p5, %r3, 3;
	@%p5 bra 	$L__BB0_7;
	mul.wide.s32 	%rd11, %r2, 4;
	shl.b32 	%r26, %r2, 2;
$L__BB0_6:
	mul.wide.s32 	%rd8, %r29, 4;
	add.s64 	%rd9, %rd2, %rd8;
	ld.global.f32 	%f2, [%rd9];
	add.s64 	%rd10, %rd1, %rd8;
	st.global.f32 	[%rd10], %f2;
	add.s64 	%rd12, %rd9, %rd11;
	ld.global.f32 	%f3, [%rd12];
	add.s64 	%rd13, %rd10, %rd11;
	st.global.f32 	[%rd13], %f3;
	add.s64 	%rd14, %rd12, %rd11;
	ld.global.f32 	%f4, [%rd14];
	add.s64 	%rd15, %rd13, %rd11;
	st.global.f32 	[%rd15], %f4;
	add.s64 	%rd16, %rd14, %rd11;
	ld.global.f32 	%f5, [%rd16];
	add.s64 	%rd17, %rd15, %rd11;
	st.global.f32 	[%rd17], %f5;
	add.s32 	%r29, %r26, %r29;
	setp.lt.s32 	%p6, %r29, %r12;
	@%p6 bra 	$L__BB0_6;
$L__BB0_7:
	ret;

}
	// .globl	_Z8copy_ColPfS_iii
.visible .entry _Z8copy_ColPfS_iii(
	.param .u64 .ptr .align 1 _Z8copy_ColPfS_iii_param_0,
	.param .u64 .ptr .align 1 _Z8copy_ColPfS_iii_param_1,
	.param .u32 _Z8copy_ColPfS_iii_param_2,
	.param .u32 _Z8copy_ColPfS_iii_param_3,
	.param .u32 _Z8copy_ColPfS_iii_param_4
)
{
	.reg .pred 	%p<7>;
	.reg .b32 	%r<44>;
	.reg .b32 	%f<6>;
	.reg .b64 	%rd<23>;

	ld.param.u64 	%rd3, [_Z8copy_ColPfS_iii_param_0];
	ld.param.u64 	%rd4, [_Z8copy_ColPfS_iii_param_1];
	ld.param.u32 	%r16, [_Z8copy_ColPfS_iii_param_2];
	ld.param.u32 	%r17, [_Z8copy_ColPfS_iii_param_3];
	ld.param.u32 	%r18, [_Z8copy_ColPfS_iii_param_4];
	cvta.to.global.u64 	%rd1, %rd3;
	cvta.to.global.u64 	%rd2, %rd4;
	mov.u32 	%r19, %ctaid.x;
	mov.u32 	%r20, %ntid.x;
	mov.u32 	%r21, %tid.x;
	mad.lo.s32 	%r42, %r19, %r20, %r21;
	mov.u32 	%r22, %nctaid.x;
	mul.lo.s32 	%r2, %r20, %r22;
	setp.ge.s32 	%p1, %r42, %r18;
	@%p1 bra 	$L__BB1_7;
	add.s32 	%r23, %r42, %r2;
	max.s32 	%r24, %r18, %r23;
	setp.lt.s32 	%p2, %r23, %r18;
	selp.u32 	%r25, 1, 0, %p2;
	add.s32 	%r26, %r23, %r25;
	sub.s32 	%r27, %r24, %r26;
	div.u32 	%r28, %r27, %r2;
	add.s32 	%r3, %r28, %r25;
	and.b32  	%r29, %r3, 3;
	setp.eq.s32 	%p3, %r29, 3;
	@%p3 bra 	$L__BB1_4;
	mad.lo.s32 	%r40, %r17, %r42, %r16;
	mul.lo.s32 	%r5, %r2, %r17;
	add.s32 	%r30, %r3, 1;
	and.b32  	%r31, %r30, 3;
	neg.s32 	%r39, %r31;
$L__BB1_3:
	.pragma "nounroll";
	mul.wide.s32 	%rd5, %r42, 4;
	add.s64 	%rd6, %rd1, %rd5;
	mul.wide.s32 	%rd7, %r40, 4;
	add.s64 	%rd8, %rd2, %rd7;
	ld.global.f32 	%f1, [%rd8];
	st.global.f32 	[%rd6], %f1;
	add.s32 	%r42, %r42, %r2;
	add.s32 	%r40, %r40, %r5;
	add.s32 	%r39, %r39, 1;
	setp.ne.s32 	%p4, %r39, 0;
	@%p4 bra 	$L__BB1_3;
$L__BB1_4:
	setp.lt.u32 	%p5, %r3, 3;
	@%p5 bra 	$L__BB1_7;
	mul.wide.s32 	%rd15, %r2, 4;
$L__BB1_6:
	mad.lo.s32 	%r32, %r42, %r17, %r16;
	mul.wide.s32 	%rd9, %r32, 4;
	add.s64 	%rd10, %rd2, %rd9;
	ld.global.f32 	%f2, [%rd10];
	mul.wide.s32 	%rd11, %r42, 4;
	add.s64 	%rd12, %rd1, %rd11;
	st.global.f32 	[%rd12], %f2;
	add.s32 	%r33, %r42, %r2;
	mad.lo.s32 	%r34, %r33, %r17, %r16;
	mul.wide.s32 	%rd13, %r34, 4;
	add.s64 	%rd14, %rd2, %rd13;
	ld.global.f32 	%f3, [%rd14];
	add.s64 	%rd16, %rd12, %rd15;
	st.global.f32 	[%rd16], %f3;
	add.s32 	%r35, %r33, %r2;
	mad.lo.s32 	%r36, %r35, %r17, %r16;
	mul.wide.s32 	%rd17, %r36, 4;
	add.s64 	%rd18, %rd2, %rd17;
	ld.global.f32 	%f4, [%rd18];
	add.s64 	%rd19, %rd16, %rd15;
	st.global.f32 	[%rd19], %f4;
	add.s32 	%r37, %r35, %r2;
	mad.lo.s32 	%r38, %r37, %r17, %r16;
	mul.wide.s32 	%rd20, %r38, 4;
	add.s64 	%rd21, %rd2, %rd20;
	ld.global.f32 	%f5, [%rd21];
	add.s64 	%rd22, %rd19, %rd15;
	st.global.f32 	[%rd22], %f5;
	add.s32 	%r42, %r37, %r2;
	setp.lt.s32 	%p6, %r42, %r18;
	@%p6 bra 	$L__BB1_6;
$L__BB1_7:
	ret;

}


// ===== COMPILED SASS (sm_100) =====

	.target	sm_100

	.elftype	@"ET_EXEC"


//--------------------- .note.nv.tkinfo           --------------------------
	.section	.note.nv.tkinfo,"",@"SHT_NOTE"
	.sectionflags	@"SHF_NOTE_NV_TKINFO"
	.tkinfo
        /*0018*/ 	.word	0x00000002
        /*0030*/ 	.string	""
        /*0030*/ 	.string	"ptxas"
        /*0030*/ 	.string	"Cuda compilation tools, release 13.0, V13.0.88"
        /*0030*/ 	.string	"Build cuda_13.0.r13.0/compiler.36424714_0"
        /*0030*/ 	.string	"-arch sm_100 -m 64 "



//--------------------- .note.nv.cuinfo           --------------------------
	.section	.note.nv.cuinfo,"",@"SHT_NOTE"
	.sectionflags	@"SHF_NOTE_NV_CUINFO"
        /*0018*/ 	.short	0x0002
        /*001a*/ 	.short	0x0064
        /*001c*/ 	.short	0x0082
	.zero		2


//--------------------- .nv.info                  --------------------------
	.section	.nv.info,"",@"SHT_CUDA_INFO"
	.align	4


	//----- nvinfo : EIATTR_REGCOUNT
	.align		4
        /*0000*/ 	.byte	0x04, 0x2f
        /*0002*/ 	.short	(.L_1 - .L_0)
	.align		4
.L_0:
        /*0004*/ 	.word	index@(_Z8copy_vecPfS_i)
        /*0008*/ 	.word	0x0000001e


	//----- nvinfo : EIATTR_FRAME_SIZE
	.align		4
.L_1:
        /*000c*/ 	.byte	0x04, 0x11
        /*000e*/ 	.short	(.L_3 - .L_2)
	.align		4
.L_2:
        /*0010*/ 	.word	index@(_Z8copy_vecPfS_i)
        /*0014*/ 	.word	0x00000000


	//----- nvinfo : EIATTR_REGCOUNT
	.align		4
.L_3:
        /*0018*/ 	.byte	0x04, 0x2f
        /*001a*/ 	.short	(.L_5 - .L_4)
	.align		4
.L_4:
        /*001c*/ 	.word	index@(_Z8copy_ColPfS_iii)
        /*0020*/ 	.word	0x0000001c


	//----- nvinfo : EIATTR_FRAME_SIZE
	.align		4
.L_5:
        /*0024*/ 	.byte	0x04, 0x11
        /*0026*/ 	.short	(.L_7 - .L_6)
	.align		4
.L_6:
        /*0028*/ 	.word	index@(_Z8copy_ColPfS_iii)
        /*002c*/ 	.word	0x00000000


	//----- nvinfo : EIATTR_MIN_STACK_SIZE
	.align		4
.L_7:
        /*0030*/ 	.byte	0x04, 0x12
        /*0032*/ 	.short	(.L_9 - .L_8)
	.align		4
.L_8:
        /*0034*/ 	.word	index@(_Z8copy_ColPfS_iii)
        /*0038*/ 	.word	0x00000000


	//----- nvinfo : EIATTR_MIN_STACK_SIZE
	.align		4
.L_9:
        /*003c*/ 	.byte	0x04, 0x12
        /*003e*/ 	.short	(.L_11 - .L_10)
	.align		4
.L_10:
        /*0040*/ 	.word	index@(_Z8copy_vecPfS_i)
        /*0044*/ 	.word	0x00000000
.L_11:


//--------------------- .nv.compat                --------------------------
	.section	.nv.compat,"",@"SHT_CUDA_COMPAT_INFO"
	.align	4
        /*0000*/ 	.byte	0x02, 0x09, 0x00, 0x00, 0x02, 0x02, 0x01, 0x00, 0x02, 0x05, 0x05, 0x00, 0x03, 0x07, 0x01, 0x01
        /*0010*/ 	.byte	0x02, 0x03, 0x00, 0x00, 0x02, 0x06, 0x01, 0x00, 0x04, 0x0b, 0x08, 0x00, 0x09, 0x00, 0x00, 0x00
        /*0020*/ 	.byte	0x00, 0x00, 0x00, 0x00


//--------------------- .nv.info._Z8copy_ColPfS_iii --------------------------
	.section	.nv.info._Z8copy_ColPfS_iii,"",@"SHT_CUDA_INFO"
	.sectionflags	@""
	.align	4


	//----- nvinfo : EIATTR_CUDA_API_VERSION
	.align		4
        /*0000*/ 	.byte	0x04, 0x37
        /*0002*/ 	.short	(.L_13 - .L_12)
.L_12:
        /*0004*/ 	.word	0x00000082


	//----- nvinfo : EIATTR_KPARAM_INFO
	.align		4
.L_13:
        /*0008*/ 	.byte	0x04, 0x17
        /*000a*/ 	.short	(.L_15 - .L_14)
.L_14:
        /*000c*/ 	.word	0x00000000
        /*0010*/ 	.short	0x0004
        /*0012*/ 	.short	0x0018
        /*0014*/ 	.byte	0x00, 0xf0, 0x11, 0x00


	//----- nvinfo : EIATTR_KPARAM_INFO
	.align		4
.L_15:
        /*0018*/ 	.byte	0x04, 0x17
        /*001a*/ 	.short	(.L_17 - .L_16)
.L_16:
        /*001c*/ 	.word	0x00000000
        /*0020*/ 	.short	0x0003
        /*0022*/ 	.short	0x0014
        /*0024*/ 	.byte	0x00, 0xf0, 0x11, 0x00


	//----- nvinfo : EIATTR_KPARAM_INFO
	.align		4
.L_17:
        /*0028*/ 	.byte	0x04, 0x17
        /*002a*/ 	.short	(.L_19 - .L_18)
.L_18:
        /*002c*/ 	.word	0x00000000
        /*0030*/ 	.short	0x0002
        /*0032*/ 	.short	0x0010
        /*0034*/ 	.byte	0x00, 0xf0, 0x11, 0x00


	//----- nvinfo : EIATTR_KPARAM_INFO
	.align		4
.L_19:
        /*0038*/ 	.byte	0x04, 0x17
        /*003a*/ 	.short	(.L_21 - .L_20)
.L_20:
        /*003c*/ 	.word	0x00000000
        /*0040*/ 	.short	0x0001
        /*0042*/ 	.short	0x0008
        /*0044*/ 	.byte	0x00, 0xf5, 0x21, 0x00


	//----- nvinfo : EIATTR_KPARAM_INFO
	.align		4
.L_21:
        /*0048*/ 	.byte	0x04, 0x17
        /*004a*/ 	.short	(.L_23 - .L_22)
.L_22:
        /*004c*/ 	.word	0x00000000
        /*0050*/ 	.short	0x0000
        /*0052*/ 	.short	0x0000
        /*0054*/ 	.byte	0x00, 0xf5, 0x21, 0x00


	//----- nvinfo : EIATTR_SPARSE_MMA_MASK
	.align		4
.L_23:
        /*0058*/ 	.byte	0x03, 0x50
        /*005a*/ 	.short	0x0000


	//----- nvinfo : EIATTR_MAXREG_COUNT
	.align		4
        /*005c*/ 	.byte	0x03, 0x1b
        /*005e*/ 	.short	0x00ff


	//----- nvinfo : EIATTR_MERCURY_ISA_VERSION
	.align		4
        /*0060*/ 	.byte	0x03, 0x5f
        /*0062*/ 	.short	0x0101


	//----- nvinfo : EIATTR_VRC_CTA_INIT_COUNT
	.align		4
        /*0064*/ 	.byte	0x02, 0x4a
	.zero		1
	.zero		1


	//----- nvinfo : EIATTR_EXIT_INSTR_OFFSETS
	.align		4
        /*0068*/ 	.byte	0x04, 0x1c
        /*006a*/ 	.short	(.L_25 - .L_24)


	//   ....[0]....
.L_24:
        /*006c*/ 	.word	0x00000090


	//   ....[1]....
        /*0070*/ 	.word	0x000003c0


	//   ....[2]....
        /*0074*/ 	.word	0x00000570


	//----- nvinfo : EIATTR_CRS_STACK_SIZE
	.align		4
.L_25:
        /*0078*/ 	.byte	0x04, 0x1e
        /*007a*/ 	.short	(.L_27 - .L_26)
.L_26:
        /*007c*/ 	.word	0x00000000


	//----- nvinfo : EIATTR_CBANK_PARAM_SIZE
	.align		4
.L_27:
        /*0080*/ 	.byte	0x03, 0x19
        /*0082*/ 	.short	0x001c


	//----- nvinfo : EIATTR_PARAM_CBANK
	.align		4
        /*0084*/ 	.byte	0x04, 0x0a
        /*0086*/ 	.short	(.L_29 - .L_28)
	.align		4
.L_28:
        /*0088*/ 	.word	index@(.nv.constant0._Z8copy_ColPfS_iii)
        /*008c*/ 	.short	0x0380
        /*008e*/ 	.short	0x001c


	//----- nvinfo : EIATTR_SW_WAR
	.align		4
.L_29:
        /*0090*/ 	.byte	0x04, 0x36
        /*0092*/ 	.short	(.L_31 - .L_30)
.L_30:
        /*0094*/ 	.word	0x00000008
.L_31:


//--------------------- .nv.info._Z8copy_vecPfS_i --------------------------
	.section	.nv.info._Z8copy_vecPfS_i,"",@"SHT_CUDA_INFO"
	.sectionflags	@""
	.align	4


	//----- nvinfo : EIATTR_CUDA_API_VERSION
	.align		4
        /*0000*/ 	.byte	0x04, 0x37
        /*0002*/ 	.short	(.L_33 - .L_32)
.L_32:
        /*0004*/ 	.word	0x00000082


	//----- nvinfo : EIATTR_KPARAM_INFO
	.align		4
.L_33:
        /*0008*/ 	.byte	0x04, 0x17
        /*000a*/ 	.short	(.L_35 - .L_34)
.L_34:
        /*000c*/ 	.word	0x00000000
        /*0010*/ 	.short	0x0002
        /*0012*/ 	.short	0x0010
        /*0014*/ 	.byte	0x00, 0xf0, 0x11, 0x00


	//----- nvinfo : EIATTR_KPARAM_INFO
	.align		4
.L_35:
        /*0018*/ 	.byte	0x04, 0x17
        /*001a*/ 	.short	(.L_37 - .L_36)
.L_36:
        /*001c*/ 	.word	0x00000000
        /*0020*/ 	.short	0x0001
        /*0022*/ 	.short	0x0008
        /*0024*/ 	.byte	0x00, 0xf5, 0x21, 0x00


	//----- nvinfo : EIATTR_KPARAM_INFO
	.align		4
.L_37:
        /*0028*/ 	.byte	0x04, 0x17
        /*002a*/ 	.short	(.L_39 - .L_38)
.L_38:
        /*002c*/ 	.word	0x00000000
        /*0030*/ 	.short	0x0000
        /*0032*/ 	.short	0x0000
        /*0034*/ 	.byte	0x00, 0xf5, 0x21, 0x00


	//----- nvinfo : EIATTR_SPARSE_MMA_MASK
	.align		4
.L_39:
        /*0038*/ 	.byte	0x03, 0x50
        /*003a*/ 	.short	0x0000


	//----- nvinfo : EIATTR_MAXREG_COUNT
	.align		4
        /*003c*/ 	.byte	0x03, 0x1b
        /*003e*/ 	.short	0x00ff


	//----- nvinfo : EIATTR_MERCURY_ISA_VERSION
	.align		4
        /*0040*/ 	.byte	0x03, 0x5f
        /*0042*/ 	.short	0x0101


	//----- nvinfo : EIATTR_VRC_CTA_INIT_COUNT
	.align		4
        /*0044*/ 	.byte	0x02, 0x4a
	.zero		1
	.zero		1


	//----- nvinfo : EIATTR_EXIT_INSTR_OFFSETS
	.align		4
        /*0048*/ 	.byte	0x04, 0x1c
        /*004a*/ 	.short	(.L_41 - .L_40)


	//   ....[0]....
.L_40:
        /*004c*/ 	.word	0x00000090


	//   ....[1]....
        /*0050*/ 	.word	0x00000380


	//   ....[2]....
        /*0054*/ 	.word	0x000004c0


	//----- nvinfo : EIATTR_CRS_STACK_SIZE
	.align		4
.L_41:
        /*0058*/ 	.byte	0x04, 0x1e
        /*005a*/ 	.short	(.L_43 - .L_42)
.L_42:
        /*005c*/ 	.word	0x00000000


	//----- nvinfo : EIATTR_CBANK_PARAM_SIZE
	.align		4
.L_43:
        /*0060*/ 	.byte	0x03, 0x19
        /*0062*/ 	.short	0x0014


	//----- nvinfo : EIATTR_PARAM_CBANK
	.align		4
        /*0064*/ 	.byte	0x04, 0x0a
        /*0066*/ 	.short	(.L_45 - .L_44)
	.align		4
.L_44:
        /*0068*/ 	.word	index@(.nv.constant0._Z8copy_vecPfS_i)
        /*006c*/ 	.short	0x0380
        /*006e*/ 	.short	0x0014


	//----- nvinfo : EIATTR_SW_WAR
	.align		4
.L_45:
        /*0070*/ 	.byte	0x04, 0x36
        /*0072*/ 	.short	(.L_47 - .L_46)
.L_46:
        /*0074*/ 	.word	0x00000008
.L_47:


//--------------------- .nv.callgraph             --------------------------
	.section	.nv.callgraph,"",@"SHT_CUDA_CALLGRAPH"
	.align	4
	.sectionentsize	8
	.align		4
        /*0000*/ 	.word	0x00000000
	.align		4
        /*0004*/ 	.word	0xffffffff
	.align		4
        /*0008*/ 	.word	0x00000000
	.align		4
        /*000c*/ 	.word	0xfffffffe
	.align		4
        /*0010*/ 	.word	0x00000000
	.align		4
        /*0014*/ 	.word	0xfffffffd
	.align		4
        /*0018*/ 	.word	0x00000000
	.align		4
        /*001c*/ 	.word	0xfffffffc


//--------------------- .text._Z8copy_ColPfS_iii  --------------------------
	.section	.text._Z8copy_ColPfS_iii,"ax",@progbits
	.align	128
        .global         _Z8copy_ColPfS_iii
        .type           _Z8copy_ColPfS_iii,@function
        .size           _Z8copy_ColPfS_iii,(.L_x_10 - _Z8copy_ColPfS_iii)
        .other          _Z8copy_ColPfS_iii,@"STO_CUDA_ENTRY STV_DEFAULT"
_Z8copy_ColPfS_iii:
.text._Z8copy_ColPfS_iii:
[----:B------:R-:W-:Y:S01]  /*0000*/  LDC R1, c[0x0][0x37c] ;  /* 0x0000df00ff017b82 */ /* 0x000fe20000000800 */
[----:B------:R-:W0:Y:S07]  /*0010*/  S2R R9, SR_TID.X ;  /* 0x0000000000097919 */ /* 0x000e2e0000002100 */
[----:B------:R-:W0:Y:S01]  /*0020*/  S2UR UR4, SR_CTAID.X ;  /* 0x00000000000479c3 */ /* 0x000e220000002500 */
[----:B------:R-:W1:Y:S07]  /*0030*/  LDCU UR6, c[0x0][0x398] ;  /* 0x00007300ff0677ac */ /* 0x000e6e0008000800 */
[----:B------:R-:W0:Y:S01]  /*0040*/  LDC R0, c[0x0][0x360] ;  /* 0x0000d800ff007b82 */ /* 0x000e220000000800 */
[----:B------:R-:W2:Y:S01]  /*0050*/  LDCU UR5, c[0x0][0x370] ;  /* 0x00006e00ff0577ac */ /* 0x000ea20008000800 */
[----:B0-----:R-:W-:-:S02]  /*0060*/  IMAD R9, R0, UR4, R9 ;  /* 0x0000000400097c24 */ /* 0x001fc4000f8e0209 */
[----:B--2---:R-:W-:-:S03]  /*0070*/  IMAD R0, R0, UR5, RZ ;  /* 0x0000000500007c24 */ /* 0x004fc6000f8e02ff */
[----:B-1----:R-:W-:-:S13]  /*0080*/  ISETP.GE.AND P0, PT, R9, UR6, PT ;  /* 0x0000000609007c0c */ /* 0x002fda000bf06270 */
[----:B------:R-:W-:Y:S05]  /*0090*/  @P0 EXIT ;  /* 0x000000000000094d */ /* 0x000fea0003800000 */
[----:B------:R-:W0:Y:S01]  /*00a0*/  I2F.U32.RP R6, R0 ;  /* 0x0000000000067306 */ /* 0x000e220000209000 */
[C---:B------:R-:W-:Y:S01]  /*00b0*/  IMAD.IADD R4, R0.reuse, 0x1, R9 ;  /* 0x0000000100047824 */ /* 0x040fe200078e0209 */
[----:B------:R-:W-:Y:S01]  /*00c0*/  IADD3 R7, PT, PT, RZ, -R0, RZ ;  /* 0x80000000ff077210 */ /* 0x000fe20007ffe0ff */
[----:B------:R-:W1:Y:S01]  /*00d0*/  LDCU.64 UR4, c[0x0][0x358] ;  /* 0x00006b00ff0477ac */ /* 0x000e620008000a00 */
[----:B------:R-:W-:Y:S01]  /*00e0*/  ISETP.NE.U32.AND P2, PT, R0, RZ, PT ;  /* 0x000000ff0000720c */ /* 0x000fe20003f45070 */
[----:B------:R-:W-:Y:S01]  /*00f0*/  BSSY.RECONVERGENT B0, `(.L_x_0) ;  /* 0x000002c000007945 */ /* 0x000fe20003800200 */
[C---:B------:R-:W-:Y:S02]  /*0100*/  ISETP.GE.AND P0, PT, R4.reuse, UR6, PT ;  /* 0x0000000604007c0c */ /* 0x040fe4000bf06270 */
[----:B------:R-:W-:Y:S02]  /*0110*/  VIMNMX R5, PT, PT, R4, UR6, !PT ;  /* 0x0000000604057c48 */ /* 0x000fe4000ffe0100 */
[----:B------:R-:W-:-:S04]  /*0120*/  SEL R8, RZ, 0x1, P0 ;  /* 0x00000001ff087807 */ /* 0x000fc80000000000 */
[----:B------:R-:W-:Y:S01]  /*0130*/  IADD3 R5, PT, PT, R5, -R4, -R8 ;  /* 0x8000000405057210 */ /* 0x000fe20007ffe808 */
[----:B0-----:R-:W0:Y:S02]  /*0140*/  MUFU.RCP R6, R6 ;  /* 0x0000000600067308 */ /* 0x001e240000001000 */
[----:B0-----:R-:W-:-:S06]  /*0150*/  IADD3 R2, PT, PT, R6, 0xffffffe, RZ ;  /* 0x0ffffffe06027810 */ /* 0x001fcc0007ffe0ff */
[----:B------:R0:W2:Y:S02]  /*0160*/  F2I.FTZ.U32.TRUNC.NTZ R3, R2 ;  /* 0x0000000200037305 */ /* 0x0000a4000021f000 */
[----:B0-----:R-:W-:Y:S02]  /*0170*/  HFMA2 R2, -RZ, RZ, 0, 0 ;  /* 0x00000000ff027431 */ /* 0x001fe400000001ff */
[----:B--2---:R-:W-:-:S04]  /*0180*/  IMAD R7, R7, R3, RZ ;  /* 0x0000000307077224 */ /* 0x004fc800078e02ff */
[----:B------:R-:W-:-:S06]  /*0190*/  IMAD.HI.U32 R6, R3, R7, R2 ;  /* 0x0000000703067227 */ /* 0x000fcc00078e0002 */
[----:B------:R-:W-:Y:S02]  /*01a0*/  IMAD.HI.U32 R11, R6, R5, RZ ;  /* 0x00000005060b7227 */ /* 0x000fe400078e00ff */
[----:B------:R-:W0:Y:S03]  /*01b0*/  LDC.64 R6, c[0x0][0x390] ;  /* 0x0000e400ff067b82 */ /* 0x000e260000000a00 */
[----:B------:R-:W-:-:S05]  /*01c0*/  IADD3 R2, PT, PT, -R11, RZ, RZ ;  /* 0x000000ff0b027210 */ /* 0x000fca0007ffe1ff */
[----:B------:R-:W-:Y:S02]  /*01d0*/  IMAD R5, R0, R2, R5 ;  /* 0x0000000200057224 */ /* 0x000fe400078e0205 */
[----:B------:R-:W2:Y:S03]  /*01e0*/  LDC.64 R2, c[0x0][0x380] ;  /* 0x0000e000ff027b82 */ /* 0x000ea60000000a00 */
[----:B------:R-:W-:-:S13]  /*01f0*/  ISETP.GE.U32.AND P0, PT, R5, R0, PT ;  /* 0x000000000500720c */ /* 0x000fda0003f06070 */
[----:B------:R-:W-:Y:S01]  /*0200*/  @P0 IMAD.IADD R5, R5, 0x1, -R0 ;  /* 0x0000000105050824 */ /* 0x000fe200078e0a00 */
[----:B------:R-:W-:-:S04]  /*0210*/  @P0 IADD3 R11, PT, PT, R11, 0x1, RZ ;  /* 0x000000010b0b0810 */ /* 0x000fc80007ffe0ff */
[----:B------:R-:W-:Y:S02]  /*0220*/  ISETP.GE.U32.AND P1, PT, R5, R0, PT ;  /* 0x000000000500720c */ /* 0x000fe40003f26070 */
[----:B------:R-:W3:Y:S11]  /*0230*/  LDC.64 R4, c[0x0][0x388] ;  /* 0x0000e200ff047b82 */ /* 0x000ef60000000a00 */
[----:B------:R-:W-:-:S02]  /*0240*/  @P1 IADD3 R11, PT, PT, R11, 0x1, RZ ;  /* 0x000000010b0b1810 */ /* 0x000fc40007ffe0ff */
[----:B------:R-:W-:-:S05]  /*0250*/  @!P2 LOP3.LUT R11, RZ, R0, RZ, 0x33, !PT ;  /* 0x00000000ff0ba212 */ /* 0x000fca00078e33ff */
[----:B------:R-:W-:-:S05]  /*0260*/  IMAD.IADD R8, R8, 0x1, R11 ;  /* 0x0000000108087824 */ /* 0x000fca00078e020b */
[C---:B------:R-:W-:Y:S02]  /*0270*/  LOP3.LUT R10, R8.reuse, 0x3, RZ, 0xc0, !PT ;  /* 0x00000003080a7812 */ /* 0x040fe400078ec0ff */
[----:B------:R-:W-:Y:S02]  /*0280*/  ISETP.GE.U32.AND P1, PT, R8, 0x3, PT ;  /* 0x000000030800780c */ /* 0x000fe40003f26070 */
[----:B------:R-:W-:-:S13]  /*0290*/  ISETP.NE.AND P0, PT, R10, 0x3, PT ;  /* 0x000000030a00780c */ /* 0x000fda0003f05270 */
[----:B012---:R-:W-:Y:S05]  /*02a0*/  @!P0 BRA `(.L_x_1) ;  /* 0x0000000000408947 */ /* 0x007fea0003800000 */
[----:B------:R-:W0:Y:S01]  /*02b0*/  LDC.64 R10, c[0x0][0x390] ;  /* 0x0000e400ff0a7b82 */ /* 0x000e220000000a00 */
[----:B------:R-:W-:-:S04]  /*02c0*/  IADD3 R8, PT, PT, R8, 0x1, RZ ;  /* 0x0000000108087810 */ /* 0x000fc80007ffe0ff */
[----:B------:R-:W-:-:S03]  /*02d0*/  LOP3.LUT R8, R8, 0x3, RZ, 0xc0, !PT ;  /* 0x0000000308087812 */ /* 0x000fc600078ec0ff */
[----:B------:R-:W1:Y:S01]  /*02e0*/  LDC.64 R12, c[0x0][0x380] ;  /* 0x0000e000ff0c7b82 */ /* 0x000e620000000a00 */
[----:B------:R-:W-:-:S07]  /*02f0*/  IADD3 R8, PT, PT, -R8, RZ, RZ ;  /* 0x000000ff08087210 */ /* 0x000fce0007ffe1ff */
[----:B------:R-:W2:Y:S01]  /*0300*/  LDC.64 R14, c[0x0][0x388] ;  /* 0x0000e200ff0e7b82 */ /* 0x000ea20000000a00 */
[----:B0-----:R-:W-:-:S07]  /*0310*/  IMAD R21, R9, R11, R10 ;  /* 0x0000000b09157224 */ /* 0x001fce00078e020a */
.L_x_2:
[----:B0-2---:R-:W-:-:S06]  /*0320*/  IMAD.WIDE R18, R21, 0x4, R14 ;  /* 0x0000000415127825 */ /* 0x005fcc00078e020e */
[----:B------:R-:W2:Y:S01]  /*0330*/  LDG.E R19, desc[UR4][R18.64] ;  /* 0x0000000412137981 */ /* 0x000ea2000c1e1900 */
[----:B-1----:R-:W-:Y:S01]  /*0340*/  IMAD.WIDE R16, R9, 0x4, R12 ;  /* 0x0000000409107825 */ /* 0x002fe200078e020c */
[----:B------:R-:W-:-:S03]  /*0350*/  IADD3 R9, PT, PT, R0, R9, RZ ;  /* 0x0000000900097210 */ /* 0x000fc60007ffe0ff */
[----:B------:R-:W-:Y:S02]  /*0360*/  VIADD R8, R8, 0x1 ;  /* 0x0000000108087836 */ /* 0x000fe40000000000 */
[----:B------:R-:W-:-:S03]  /*0370*/  IMAD R21, R0, R11, R21 ;  /* 0x0000000b00157224 */ /* 0x000fc600078e0215 */
[----:B------:R-:W-:Y:S01]  /*0380*/  ISETP.NE.AND P0, PT, R8, RZ, PT ;  /* 0x000000ff0800720c */ /* 0x000fe20003f05270 */
[----:B--2---:R0:W-:-:S12]  /*0390*/  STG.E desc[UR4][R16.64], R19 ;  /* 0x0000001310007986 */ /* 0x0041d8000c101904 */
[----:B------:R-:W-:Y:S05]  /*03a0*/  @P0 BRA `(.L_x_2) ;  /* 0xfffffffc00dc0947 */ /* 0x000fea000383ffff */
.L_x_1:
[----:B------:R-:W-:Y:S05]  /*03b0*/  BSYNC.RECONVERGENT B0 ;  /* 0x0000000000007941 */ /* 0x000fea0003800200 */
.L_x_0:
[----:B------:R-:W-:Y:S05]  /*03c0*/  @!P1 EXIT ;  /* 0x000000000000994d */ /* 0x000fea0003800000 */
.L_x_3:
[----:B-1----:R-:W-:-:S04]  /*03d0*/  IMAD R11, R9, R7, R6 ;  /* 0x00000007090b7224 */ /* 0x002fc800078e0206 */
[----:B---3--:R-:W-:-:S05]  /*03e0*/  IMAD.WIDE R10, R11, 0x4, R4 ;  /* 0x000000040b0a7825 */ /* 0x008fca00078e0204 */
[----:B0-----:R-:W2:Y:S01]  /*03f0*/  LDG.E R19, desc[UR4][R10.64] ;  /* 0x000000040a137981 */ /* 0x001ea2000c1e1900 */
[----:B------:R-:W-:Y:S01]  /*0400*/  IADD3 R23, PT, PT, R0, R9, RZ ;  /* 0x0000000900177210 */ /* 0x000fe20007ffe0ff */
[----:B------:R-:W-:-:S04]  /*0410*/  IMAD.WIDE R16, R9, 0x4, R2 ;  /* 0x0000000409107825 */ /* 0x000fc800078e0202 */
[----:B------:R-:W-:-:S04]  /*0420*/  IMAD R13, R23, R7, R6 ;  /* 0x00000007170d7224 */ /* 0x000fc800078e0206 */
[----:B------:R-:W-:Y:S01]  /*0430*/  IMAD.WIDE R8, R13, 0x4, R4 ;  /* 0x000000040d087825 */ /* 0x000fe200078e0204 */
[----:B--2---:R0:W-:Y:S04]  /*0440*/  STG.E desc[UR4][R16.64], R19 ;  /* 0x0000001310007986 */ /* 0x0041e8000c101904 */
[----:B------:R-:W2:Y:S01]  /*0450*/  LDG.E R21, desc[UR4][R8.64] ;  /* 0x0000000408157981 */ /* 0x000ea2000c1e1900 */
[C---:B------:R-:W-:Y:S02]  /*0460*/  IMAD.IADD R23, R0.reuse, 0x1, R23 ;  /* 0x0000000100177824 */ /* 0x040fe400078e0217 */
[----:B------:R-:W-:-:S04]  /*0470*/  IMAD.WIDE R12, R0, 0x4, R16 ;  /* 0x00000004000c7825 */ /* 0x000fc800078e0210 */
[----:B------:R-:W-:-:S04]  /*0480*/  IMAD R15, R23, R7, R6 ;  /* 0x00000007170f7224 */ /* 0x000fc800078e0206 */
[----:B------:R-:W-:Y:S01]  /*0490*/  IMAD.WIDE R14, R15, 0x4, R4 ;  /* 0x000000040f0e7825 */ /* 0x000fe200078e0204 */
[C---:B------:R-:W-:Y:S01]  /*04a0*/  IADD3 R23, PT, PT, R0.reuse, R23, RZ ;  /* 0x0000001700177210 */ /* 0x040fe20007ffe0ff */
[----:B--2---:R1:W-:Y:S04]  /*04b0*/  STG.E desc[UR4][R12.64], R21 ;  /* 0x000000150c007986 */ /* 0x0043e8000c101904 */
[----:B------:R-:W2:Y:S01]  /*04c0*/  LDG.E R15, desc[UR4][R14.64] ;  /* 0x000000040e0f7981 */ /* 0x000ea2000c1e1900 */
[----:B------:R-:W-:Y:S02]  /*04d0*/  IMAD R25, R23, R7, R6 ;  /* 0x0000000717197224 */ /* 0x000fe400078e0206 */
[----:B------:R-:W-:-:S04]  /*04e0*/  IMAD.WIDE R10, R0, 0x4, R12 ;  /* 0x00000004000a7825 */ /* 0x000fc800078e020c */
[----:B0-----:R-:W-:Y:S01]  /*04f0*/  IMAD.WIDE R16, R25, 0x4, R4 ;  /* 0x0000000419107825 */ /* 0x001fe200078e0204 */
[----:B--2---:R1:W-:Y:S05]  /*0500*/  STG.E desc[UR4][R10.64], R15 ;  /* 0x0000000f0a007986 */ /* 0x0043ea000c101904 */
[----:B------:R-:W2:Y:S01]  /*0510*/  LDG.E R17, desc[UR4][R16.64] ;  /* 0x0000000410117981 */ /* 0x000ea2000c1e1900 */
[C---:B------:R-:W-:Y:S01]  /*0520*/  IMAD.WIDE R18, R0.reuse, 0x4, R10 ;  /* 0x0000000400127825 */ /* 0x040fe200078e020a */
[----:B------:R-:W-:-:S04]  /*0530*/  IADD3 R9, PT, PT, R0, R23, RZ ;  /* 0x0000001700097210 */ /* 0x000fc80007ffe0ff */
[----:B------:R-:W-:Y:S01]  /*0540*/  ISETP.GE.AND P0, PT, R9, UR6, PT ;  /* 0x0000000609007c0c */ /* 0x000fe2000bf06270 */
[----:B--2---:R1:W-:-:S12]  /*0550*/  STG.E desc[UR4][R18.64], R17 ;  /* 0x0000001112007986 */ /* 0x0043d8000c101904 */
[----:B------:R-:W-:Y:S05]  /*0560*/  @!P0 BRA `(.L_x_3) ;  /* 0xfffffffc00988947 */ /* 0x000fea000383ffff */
[----:B------:R-:W-:Y:S05]  /*0570*/  EXIT ;  /* 0x000000000000794d */ /* 0x000fea0003800000 */
.L_x_4:
[----:B------:R-:W-:-:S00]  /*0580*/  BRA `(.L_x_4) ;  /* 0xfffffffc00fc7947 */ /* 0x000fc0000383ffff */
[----:B------:R-:W-:-:S00]  /*0590*/  NOP ;  /* 0x0000000000007918 */ /* 0x000fc00000000000 */
        /* <DEDUP_REMOVED lines=14> */
.L_x_10:


//--------------------- .text._Z8copy_vecPfS_i    --------------------------
	.section	.text._Z8copy_vecPfS_i,"ax",@progbits
	.align	128
        .global         _Z8copy_vecPfS_i
        .type           _Z8copy_vecPfS_i,@function
        .size           _Z8copy_vecPfS_i,(.L_x_11 - _Z8copy_vecPfS_i)
        .other          _Z8copy_vecPfS_i,@"STO_CUDA_ENTRY STV_DEFAULT"
_Z8copy_vecPfS_i:
.text._Z8copy_vecPfS_i:
        /* <DEDUP_REMOVED lines=11> */
[C---:B------:R-:W-:Y:S01]  /*00b0*/  IADD3 R4, PT, PT, R0.reuse, R7, RZ ;  /* 0x0000000700047210 */ /* 0x040fe20007ffe0ff */
[----:B------:R-:W-:Y:S01]  /*00c0*/  IMAD.MOV R9, RZ, RZ, -R0 ;  /* 0x000000ffff097224 */ /* 0x000fe200078e0a00 */
[----:B------:R-:W-:Y:S01]  /*00d0*/  ISETP.NE.U32.AND P2, PT, R0, RZ, PT ;  /* 0x000000ff0000720c */ /* 0x000fe20003f45070 */
[----:B------:R-:W1:Y:S01]  /*00e0*/  LDCU.64 UR4, c[0x0][0x358] ;  /* 0x00006b00ff0477ac */ /* 0x000e620008000a00 */
[C---:B------:R-:W-:Y:S01]  /*00f0*/  ISETP.GE.AND P0, PT, R4.reuse, UR6, PT ;  /* 0x0000000604007c0c */ /* 0x040fe2000bf06270 */
[----:B------:R-:W-:Y:S01]  /*0100*/  BSSY.RECONVERGENT B0, `(.L_x_5) ;  /* 0x0000027000007945 */ /* 0x000fe20003800200 */
[----:B------:R-:W-:Y:S02]  /*0110*/  VIMNMX R5, PT, PT, R4, UR6, !PT ;  /* 0x0000000604057c48 */ /* 0x000fe4000ffe0100 */
[----:B------:R-:W-:-:S04]  /*0120*/  SEL R6, RZ, 0x1, P0 ;  /* 0x00000001ff067807 */ /* 0x000fc80000000000 */
[----:B------:R-:W-:Y:S01]  /*0130*/  IADD3 R5, PT, PT, R5, -R4, -R6 ;  /* 0x8000000405057210 */ /* 0x000fe20007ffe806 */
[----:B0-----:R-:W0:Y:S02]  /*0140*/  MUFU.RCP R8, R8 ;  /* 0x0000000800087308 */ /* 0x001e240000001000 */
[----:B0-----:R-:W-:-:S06]  /*0150*/  IADD3 R2, PT, PT, R8, 0xffffffe, RZ ;  /* 0x0ffffffe08027810 */ /* 0x001fcc0007ffe0ff */
[----:B------:R0:W2:Y:S02]  /*0160*/  F2I.FTZ.U32.TRUNC.NTZ R3, R2 ;  /* 0x0000000200037305 */ /* 0x0000a4000021f000 */
[----:B0-----:R-:W-:Y:S02]  /*0170*/  IMAD.MOV.U32 R2, RZ, RZ, RZ ;  /* 0x000000ffff027224 */ /* 0x001fe400078e00ff */
[----:B--2---:R-:W-:-:S04]  /*0180*/  IMAD R9, R9, R3, RZ ;  /* 0x0000000309097224 */ /* 0x004fc800078e02ff */
[----:B------:R-:W-:-:S06]  /*0190*/  IMAD.HI.U32 R8, R3, R9, R2 ;  /* 0x0000000903087227 */ /* 0x000fcc00078e0002 */
[----:B------:R-:W-:-:S05]  /*01a0*/  IMAD.HI.U32 R9, R8, R5, RZ ;  /* 0x0000000508097227 */ /* 0x000fca00078e00ff */
[----:B------:R-:W-:-:S05]  /*01b0*/  IADD3 R2, PT, PT, -R9, RZ, RZ ;  /* 0x000000ff09027210 */ /* 0x000fca0007ffe1ff */
[----:B------:R-:W-:Y:S02]  /*01c0*/  IMAD R5, R0, R2, R5 ;  /* 0x0000000200057224 */ /* 0x000fe400078e0205 */
[----:B------:R-:W0:Y:S03]  /*01d0*/  LDC.64 R2, c[0x0][0x388] ;  /* 0x0000e200ff027b82 */ /* 0x000e260000000a00 */
[----:B------:R-:W-:-:S13]  /*01e0*/  ISETP.GE.U32.AND P0, PT, R5, R0, PT ;  /* 0x000000000500720c */ /* 0x000fda0003f06070 */
[----:B------:R-:W-:Y:S01]  /*01f0*/  @P0 IMAD.IADD R5, R5, 0x1, -R0 ;  /* 0x0000000105050824 */ /* 0x000fe200078e0a00 */
[----:B------:R-:W-:-:S04]  /*0200*/  @P0 IADD3 R9, PT, PT, R9, 0x1, RZ ;  /* 0x0000000109090810 */ /* 0x000fc80007ffe0ff */
[-C--:B------:R-:W-:Y:S02]  /*0210*/  ISETP.GE.U32.AND P1, PT, R5, R0.reuse, PT ;  /* 0x000000000500720c */ /* 0x080fe40003f26070 */
[----:B------:R-:W2:Y:S11]  /*0220*/  LDC.64 R4, c[0x0][0x380] ;  /* 0x0000e000ff047b82 */ /* 0x000eb60000000a00 */
[----:B------:R-:W-:Y:S01]  /*0230*/  @P1 VIADD R9, R9, 0x1 ;  /* 0x0000000109091836 */ /* 0x000fe20000000000 */
[----:B------:R-:W-:-:S04]  /*0240*/  @!P2 LOP3.LUT R9, RZ, R0, RZ, 0x33, !PT ;  /* 0x00000000ff09a212 */ /* 0x000fc800078e33ff */
[----:B------:R-:W-:-:S04]  /*0250*/  IADD3 R6, PT, PT, R6, R9, RZ ;  /* 0x0000000906067210 */ /* 0x000fc80007ffe0ff */
[C---:B------:R-:W-:Y:S02]  /*0260*/  LOP3.LUT R8, R6.reuse, 0x3, RZ, 0xc0, !PT ;  /* 0x0000000306087812 */ /* 0x040fe400078ec0ff */
[----:B------:R-:W-:Y:S02]  /*0270*/  ISETP.GE.U32.AND P1, PT, R6, 0x3, PT ;  /* 0x000000030600780c */ /* 0x000fe40003f26070 */
[----:B------:R-:W-:-:S13]  /*0280*/  ISETP.NE.AND P0, PT, R8, 0x3, PT ;  /* 0x000000030800780c */ /* 0x000fda0003f05270 */
[----:B01----:R-:W-:Y:S05]  /*0290*/  @!P0 BRA `(.L_x_6) ;  /* 0x0000000000348947 */ /* 0x003fea0003800000 */
[----:B------:R-:W0:Y:S01]  /*02a0*/  LDC.64 R12, c[0x0][0x380] ;  /* 0x0000e000ff0c7b82 */ /* 0x000e220000000a00 */
[----:B------:R-:W-:-:S05]  /*02b0*/  VIADD R6, R6, 0x1 ;  /* 0x0000000106067836 */ /* 0x000fca0000000000 */
[----:B------:R-:W-:Y:S02]  /*02c0*/  LOP3.LUT R6, R6, 0x3, RZ, 0xc0, !PT ;  /* 0x0000000306067812 */ /* 0x000fe400078ec0ff */
[----:B------:R-:W1:Y:S02]  /*02d0*/  LDC.64 R14, c[0x0][0x388] ;  /* 0x0000e200ff0e7b82 */ /* 0x000e640000000a00 */
[----:B------:R-:W-:-:S07]  /*02e0*/  IADD3 R6, PT, PT, -R6, RZ, RZ ;  /* 0x000000ff06067210 */ /* 0x000fce0007ffe1ff */
.L_x_7:
[----:B-1-3--:R-:W-:-:S06]  /*02f0*/  IMAD.WIDE R10, R7, 0x4, R14 ;  /* 0x00000004070a7825 */ /* 0x00afcc00078e020e */
[----:B------:R-:W3:Y:S01]  /*0300*/  LDG.E R11, desc[UR4][R10.64] ;  /* 0x000000040a0b7981 */ /* 0x000ee2000c1e1900 */
[----:B0-----:R-:W-:Y:S01]  /*0310*/  IMAD.WIDE R8, R7, 0x4, R12 ;  /* 0x0000000407087825 */ /* 0x001fe200078e020c */
[----:B------:R-:W-:-:S03]  /*0320*/  IADD3 R7, PT, PT, R0, R7, RZ ;  /* 0x0000000700077210 */ /* 0x000fc60007ffe0ff */
[----:B------:R-:W-:-:S05]  /*0330*/  VIADD R6, R6, 0x1 ;  /* 0x0000000106067836 */ /* 0x000fca0000000000 */
[----:B------:R-:W-:Y:S01]  /*0340*/  ISETP.NE.AND P0, PT, R6, RZ, PT ;  /* 0x000000ff0600720c */ /* 0x000fe20003f05270 */
[----:B---3--:R3:W-:-:S12]  /*0350*/  STG.E desc[UR4][R8.64], R11 ;  /* 0x0000000b08007986 */ /* 0x0087d8000c101904 */
[----:B------:R-:W-:Y:S05]  /*0360*/  @P0 BRA `(.L_x_7) ;  /* 0xfffffffc00e00947 */ /* 0x000fea000383ffff */
.L_x_6:
[----:B------:R-:W-:Y:S05]  /*0370*/  BSYNC.RECONVERGENT B0 ;  /* 0x0000000000007941 */ /* 0x000fea0003800200 */
.L_x_5:
[----:B------:R-:W-:Y:S05]  /*0380*/  @!P1 EXIT ;  /* 0x000000000000994d */ /* 0x000fea0003800000 */
.L_x_8:
[----:B0-----:R-:W-:-:S05]  /*0390*/  IMAD.WIDE R18, R7, 0x4, R2 ;  /* 0x0000000407127825 */ /* 0x001fca00078e0202 */
[----:B------:R-:W4:Y:S01]  /*03a0*/  LDG.E R23, desc[UR4][R18.64] ;  /* 0x0000000412177981 */ /* 0x000f22000c1e1900 */
[----:B--2---:R-:W-:-:S04]  /*03b0*/  IMAD.WIDE R20, R7, 0x4, R4 ;  /* 0x0000000407147825 */ /* 0x004fc800078e0204 */
[C---:B---3--:R-:W-:Y:S01]  /*03c0*/  IMAD.WIDE R8, R0.reuse, 0x4, R18 ;  /* 0x0000000400087825 */ /* 0x048fe200078e0212 */
[----:B----4-:R0:W-:Y:S04]  /*03d0*/  STG.E desc[UR4][R20.64], R23 ;  /* 0x0000001714007986 */ /* 0x0101e8000c101904 */
[----:B------:R-:W2:Y:S01]  /*03e0*/  LDG.E R25, desc[UR4][R8.64] ;  /* 0x0000000408197981 */ /* 0x000ea2000c1e1900 */
[----:B------:R-:W-:-:S04]  /*03f0*/  IMAD.WIDE R10, R0, 0x4, R20 ;  /* 0x00000004000a7825 */ /* 0x000fc800078e0214 */
[C---:B------:R-:W-:Y:S01]  /*0400*/  IMAD.WIDE R12, R0.reuse, 0x4, R8 ;  /* 0x00000004000c7825 */ /* 0x040fe200078e0208 */
[----:B--2---:R0:W-:Y:S04]  /*0410*/  STG.E desc[UR4][R10.64], R25 ;  /* 0x000000190a007986 */ /* 0x0041e8000c101904 */
[----:B------:R-:W2:Y:S01]  /*0420*/  LDG.E R27, desc[UR4][R12.64] ;  /* 0x000000040c1b7981 */ /* 0x000ea2000c1e1900 */
[----:B------:R-:W-:-:S04]  /*0430*/  IMAD.WIDE R14, R0, 0x4, R10 ;  /* 0x00000004000e7825 */ /* 0x000fc800078e020a */
[C---:B------:R-:W-:Y:S01]  /*0440*/  IMAD.WIDE R16, R0.reuse, 0x4, R12 ;  /* 0x0000000400107825 */ /* 0x040fe200078e020c */
[----:B--2---:R0:W-:Y:S05]  /*0450*/  STG.E desc[UR4][R14.64], R27 ;  /* 0x0000001b0e007986 */ /* 0x0041ea000c101904 */
[----:B------:R-:W2:Y:S01]  /*0460*/  LDG.E R17, desc[UR4][R16.64] ;  /* 0x0000000410117981 */ /* 0x000ea2000c1e1900 */
[C---:B------:R-:W-:Y:S01]  /*0470*/  IMAD.WIDE R18, R0.reuse, 0x4, R14 ;  /* 0x0000000400127825 */ /* 0x040fe200078e020e */
[----:B------:R-:W-:-:S04]  /*0480*/  LEA R7, R0, R7, 0x2 ;  /* 0x0000000700077211 */ /* 0x000fc800078e10ff */
[----:B------:R-:W-:Y:S01]  /*0490*/  ISETP.GE.AND P0, PT, R7, UR6, PT ;  /* 0x0000000607007c0c */ /* 0x000fe2000bf06270 */
[----:B--2---:R0:W-:-:S12]  /*04a0*/  STG.E desc[UR4][R18.64], R17 ;  /* 0x0000001112007986 */ /* 0x0041d8000c101904 */
[----:B------:R-:W-:Y:S05]  /*04b0*/  @!P0 BRA `(.L_x_8) ;  /* 0xfffffffc00b48947 */ /* 0x000fea000383ffff */
[----:B------:R-:W-:Y:S05]  /*04c0*/  EXIT ;  /* 0x000000000000794d */ /* 0x000fea0003800000 */
.L_x_9:
        /* <DEDUP_REMOVED lines=11> */
.L_x_11:


//--------------------- .nv.shared.reserved.0     --------------------------
	.section	.nv.shared.reserved.0,"aw",@nobits
	.weak		__nv_reservedSMEM_offset_0_alias
	.size		__nv_reservedSMEM_offset_0_alias, 0, 64
	.other		__nv_reservedSMEM_offset_0_alias,@"STO_CUDA_RESERVED_SHARED STV_DEFAULT"
__nv_reservedSMEM_offset_0_alias:
	.zero		0
	.zero		64


//--------------------- .nv.constant0._Z8copy_ColPfS_iii --------------------------
	.section	.nv.constant0._Z8copy_ColPfS_iii,"a",@progbits
	.sectionflags	@""
	.align	4
.nv.constant0._Z8copy_ColPfS_iii:
	.zero		924


//--------------------- .nv.constant0._Z8copy_vecPfS_i --------------------------
	.section	.nv.constant0._Z8copy_vecPfS_i,"a",@progbits
	.sectionflags	@""
	.align	4
.nv.constant0._Z8copy_vecPfS_i:
	.zero		916


//--------------------- SYMBOLS --------------------------

	.type		.nv.reservedSmem.offset0,@object
	.size		.nv.reservedSmem.offset0,0x4
